//
// Generated by NVIDIA NVVM Compiler
//
// Compiler Build ID: CL-36424714
// Cuda compilation tools, release 13.0, V13.0.88
// Based on NVVM 20.0.0
//

.version 9.0
.target sm_100
.address_size 64

	// .globl	_Z14add_arrays_gpuPfS_S_i
.extern .shared .align 16 .b8 sdata[];

.visible .entry _Z14add_arrays_gpuPfS_S_i(
	.param .u64 .ptr .align 1 _Z14add_arrays_gpuPfS_S_i_param_0,
	.param .u64 .ptr .align 1 _Z14add_arrays_gpuPfS_S_i_param_1,
	.param .u64 .ptr .align 1 _Z14add_arrays_gpuPfS_S_i_param_2,
	.param .u32 _Z14add_arrays_gpuPfS_S_i_param_3
)
{
	.reg .pred 	%p<2>;
	.reg .b32 	%r<6>;
	.reg .b32 	%f<4>;
	.reg .b64 	%rd<11>;

	ld.param.u64 	%rd1, [_Z14add_arrays_gpuPfS_S_i_param_0];
	ld.param.u64 	%rd2, [_Z14add_arrays_gpuPfS_S_i_param_1];
	ld.param.u64 	%rd3, [_Z14add_arrays_gpuPfS_S_i_param_2];
	ld.param.u32 	%r2, [_Z14add_arrays_gpuPfS_S_i_param_3];
	mov.u32 	%r3, %ctaid.x;
	mov.u32 	%r4, %ntid.x;
	mov.u32 	%r5, %tid.x;
	mad.lo.s32 	%r1, %r3, %r4, %r5;
	setp.ge.s32 	%p1, %r1, %r2;
	@%p1 bra 	$L__BB0_2;
	cvta.to.global.u64 	%rd4, %rd1;
	cvta.to.global.u64 	%rd5, %rd2;
	cvta.to.global.u64 	%rd6, %rd3;
	mul.wide.s32 	%rd7, %r1, 4;
	add.s64 	%rd8, %rd4, %rd7;
	ld.global.f32 	%f1, [%rd8];
	add.s64 	%rd9, %rd5, %rd7;
	ld.global.f32 	%f2, [%rd9];
	add.f32 	%f3, %f1, %f2;
	add.s64 	%rd10, %rd6, %rd7;
	st.global.f32 	[%rd10], %f3;
$L__BB0_2:
	ret;

}
	// .globl	_Z9reduceMinPfS_i
.visible .entry _Z9reduceMinPfS_i(
	.param .u64 .ptr .align 1 _Z9reduceMinPfS_i_param_0,
	.param .u64 .ptr .align 1 _Z9reduceMinPfS_i_param_1,
	.param .u32 _Z9reduceMinPfS_i_param_2
)
{
	.reg .pred 	%p<7>;
	.reg .b32 	%r<20>;
	.reg .b32 	%f<13>;
	.reg .b64 	%rd<11>;

	ld.param.u64 	%rd3, [_Z9reduceMinPfS_i_param_0];
	ld.param.u64 	%rd2, [_Z9reduceMinPfS_i_param_1];
	ld.param.u32 	%r9, [_Z9reduceMinPfS_i_param_2];
	cvta.to.global.u64 	%rd1, %rd3;
	mov.u32 	%r1, %tid.x;
	mov.u32 	%r2, %ctaid.x;
	mov.u32 	%r19, %ntid.x;
	mad.lo.s32 	%r4, %r2, %r19, %r1;
	setp.ge.s32 	%p1, %r4, %r9;
	mov.f32 	%f11, 0f4CBEBC20;
	@%p1 bra 	$L__BB1_2;
	mul.wide.s32 	%rd4, %r4, 4;
	add.s64 	%rd5, %rd1, %rd4;
	ld.global.f32 	%f11, [%rd5];
$L__BB1_2:
	shl.b32 	%r10, %r1, 2;
	mov.u32 	%r11, sdata;
	add.s32 	%r5, %r11, %r10;
	st.shared.f32 	[%r5], %f11;
	shr.u32 	%r12, %r9, 31;
	add.s32 	%r13, %r9, %r12;
	shr.s32 	%r14, %r13, 1;
	add.s32 	%r6, %r14, %r4;
	setp.ge.s32 	%p2, %r6, %r9;
	mov.f32 	%f12, 0f4CBEBC20;
	@%p2 bra 	$L__BB1_4;
	mul.wide.s32 	%rd6, %r6, 4;
	add.s64 	%rd7, %rd1, %rd6;
	ld.global.f32 	%f12, [%rd7];
$L__BB1_4:
	shl.b32 	%r15, %r19, 2;
	add.s32 	%r16, %r5, %r15;
	st.shared.f32 	[%r16], %f12;
	bar.sync 	0;
	setp.lt.u32 	%p3, %r19, 2;
	@%p3 bra 	$L__BB1_8;
$L__BB1_5:
	shr.u32 	%r8, %r19, 1;
	setp.ge.u32 	%p4, %r1, %r8;
	@%p4 bra 	$L__BB1_7;
	ld.shared.f32 	%f7, [%r5];
	shl.b32 	%r17, %r8, 2;
	add.s32 	%r18, %r5, %r17;
	ld.shared.f32 	%f8, [%r18];
	min.f32 	%f9, %f7, %f8;
	st.shared.f32 	[%r5], %f9;
$L__BB1_7:
	bar.sync 	0;
	setp.gt.u32 	%p5, %r19, 3;
	mov.u32 	%r19, %r8;
	@%p5 bra 	$L__BB1_5;
$L__BB1_8:
	setp.ne.s32 	%p6, %r1, 0;
	@%p6 bra 	$L__BB1_10;
	ld.shared.f32 	%f10, [sdata];
	cvta.to.global.u64 	%rd8, %rd2;
	mul.wide.u32 	%rd9, %r2, 4;
	add.s64 	%rd10, %rd8, %rd9;
	st.global.f32 	[%rd10], %f10;
$L__BB1_10:
	ret;

}


// ===== COMPILED SASS (sm_100) =====

	.target	sm_100

	.elftype	@"ET_EXEC"


//--------------------- .note.nv.tkinfo           --------------------------
	.section	.note.nv.tkinfo,"",@"SHT_NOTE"
	.sectionflags	@"SHF_NOTE_NV_TKINFO"
	.tkinfo
        /*0018*/ 	.word	0x00000002
        /*0030*/ 	.string	""
        /*0030*/ 	.string	"ptxas"
        /*0030*/ 	.string	"Cuda compilation tools, release 13.0, V13.0.88"
        /*0030*/ 	.string	"Build cuda_13.0.r13.0/compiler.36424714_0"
        /*0030*/ 	.string	"-arch sm_100 -m 64 "



//--------------------- .note.nv.cuinfo           --------------------------
	.section	.note.nv.cuinfo,"",@"SHT_NOTE"
	.sectionflags	@"SHF_NOTE_NV_CUINFO"
        /*0018*/ 	.short	0x0002
        /*001a*/ 	.short	0x0064
        /*001c*/ 	.short	0x0082
	.zero		2


//--------------------- .nv.info                  --------------------------
	.section	.nv.info,"",@"SHT_CUDA_INFO"
	.align	4


	//----- nvinfo : EIATTR_REGCOUNT
	.align		4
        /*0000*/ 	.byte	0x04, 0x2f
        /*0002*/ 	.short	(.L_1 - .L_0)
	.align		4
.L_0:
        /*0004*/ 	.word	index@(_Z14add_arrays_gpuPfS_S_i)
        /*0008*/ 	.word	0x0000000c


	//----- nvinfo : EIATTR_FRAME_SIZE
	.align		4
.L_1:
        /*000c*/ 	.byte	0x04, 0x11
        /*000e*/ 	.short	(.L_3 - .L_2)
	.align		4
.L_2:
        /*0010*/ 	.word	index@(_Z14add_arrays_gpuPfS_S_i)
        /*0014*/ 	.word	0x00000000


	//----- nvinfo : EIATTR_REGCOUNT
	.align		4
.L_3:
        /*0018*/ 	.byte	0x04, 0x2f
        /*001a*/ 	.short	(.L_5 - .L_4)
	.align		4
.L_4:
        /*001c*/ 	.word	index@(_Z9reduceMinPfS_i)
        /*0020*/ 	.word	0x0000000e


	//----- nvinfo : EIATTR_FRAME_SIZE
	.align		4
.L_5:
        /*0024*/ 	.byte	0x04, 0x11
        /*0026*/ 	.short	(.L_7 - .L_6)
	.align		4
.L_6:
        /*0028*/ 	.word	index@(_Z9reduceMinPfS_i)
        /*002c*/ 	.word	0x00000000


	//----- nvinfo : EIATTR_MIN_STACK_SIZE
	.align		4
.L_7:
        /*0030*/ 	.byte	0x04, 0x12
        /*0032*/ 	.short	(.L_9 - .L_8)
	.align		4
.L_8:
        /*0034*/ 	.word	index@(_Z9reduceMinPfS_i)
        /*0038*/ 	.word	0x00000000


	//----- nvinfo : EIATTR_MIN_STACK_SIZE
	.align		4
.L_9:
        /*003c*/ 	.byte	0x04, 0x12
        /*003e*/ 	.short	(.L_11 - .L_10)
	.align		4
.L_10:
        /*0040*/ 	.word	index@(_Z14add_arrays_gpuPfS_S_i)
        /*0044*/ 	.word	0x00000000
.L_11:


//--------------------- .nv.compat                --------------------------
	.section	.nv.compat,"",@"SHT_CUDA_COMPAT_INFO"
	.align	4
        /*0000*/ 	.byte	0x02, 0x09, 0x00, 0x00, 0x02, 0x02, 0x01, 0x00, 0x02, 0x05, 0x05, 0x00, 0x03, 0x07, 0x01, 0x01
        /*0010*/ 	.byte	0x02, 0x03, 0x00, 0x00, 0x02, 0x06, 0x01, 0x00, 0x04, 0x0b, 0x08, 0x00, 0x09, 0x00, 0x00, 0x00
        /*0020*/ 	.byte	0x00, 0x00, 0x00, 0x00


//--------------------- .nv.info._Z9reduceMinPfS_i --------------------------
	.section	.nv.info._Z9reduceMinPfS_i,"",@"SHT_CUDA_INFO"
	.sectionflags	@""
	.align	4


	//----- nvinfo : EIATTR_CUDA_API_VERSION
	.align		4
        /*0000*/ 	.byte	0x04, 0x37
        /*0002*/ 	.short	(.L_13 - .L_12)
.L_12:
        /*0004*/ 	.word	0x00000082


	//----- nvinfo : EIATTR_KPARAM_INFO
	.align		4
.L_13:
        /*0008*/ 	.byte	0x04, 0x17
        /*000a*/ 	.short	(.L_15 - .L_14)
.L_14:
        /*000c*/ 	.word	0x00000000
        /*0010*/ 	.short	0x0002
        /*0012*/ 	.short	0x0010
        /*0014*/ 	.byte	0x00, 0xf0, 0x11, 0x00


	//----- nvinfo : EIATTR_KPARAM_INFO
	.align		4
.L_15:
        /*0018*/ 	.byte	0x04, 0x17
        /*001a*/ 	.short	(.L_17 - .L_16)
.L_16:
        /*001c*/ 	.word	0x00000000
        /*0020*/ 	.short	0x0001
        /*0022*/ 	.short	0x0008
        /*0024*/ 	.byte	0x00, 0xf5, 0x21, 0x00


	//----- nvinfo : EIATTR_KPARAM_INFO
	.align		4
.L_17:
        /*0028*/ 	.byte	0x04, 0x17
        /*002a*/ 	.short	(.L_19 - .L_18)
.L_18:
        /*002c*/ 	.word	0x00000000
        /*0030*/ 	.short	0x0000
        /*0032*/ 	.short	0x0000
        /*0034*/ 	.byte	0x00, 0xf5, 0x21, 0x00


	//----- nvinfo : EIATTR_SPARSE_MMA_MASK
	.align		4
.L_19:
        /*0038*/ 	.byte	0x03, 0x50
        /*003a*/ 	.short	0x0000


	//----- nvinfo : EIATTR_MAXREG_COUNT
	.align		4
        /*003c*/ 	.byte	0x03, 0x1b
        /*003e*/ 	.short	0x00ff


	//----- nvinfo : EIATTR_NUM_BARRIERS
	.align		4
        /*0040*/ 	.byte	0x02, 0x4c
        /*0042*/ 	.byte	0x01
	.zero		1


	//----- nvinfo : EIATTR_MERCURY_ISA_VERSION
	.align		4
        /*0044*/ 	.byte	0x03, 0x5f
        /*0046*/ 	.short	0x0101


	//----- nvinfo : EIATTR_VRC_CTA_INIT_COUNT
	.align		4
        /*0048*/ 	.byte	0x02, 0x4a
	.zero		1
	.zero		1


	//----- nvinfo : EIATTR_EXIT_INSTR_OFFSETS
	.align		4
        /*004c*/ 	.byte	0x04, 0x1c
        /*004e*/ 	.short	(.L_21 - .L_20)


	//   ....[0]....
.L_20:
        /*0050*/ 	.word	0x000002a0


	//   ....[1]....
        /*0054*/ 	.word	0x00000320


	//----- nvinfo : EIATTR_CBANK_PARAM_SIZE
	.align		4
.L_21:
        /*0058*/ 	.byte	0x03, 0x19
        /*005a*/ 	.short	0x0014


	//----- nvinfo : EIATTR_PARAM_CBANK
	.align		4
        /*005c*/ 	.byte	0x04, 0x0a
        /*005e*/ 	.short	(.L_23 - .L_22)
	.align		4
.L_22:
        /*0060*/ 	.word	index@(.nv.constant0._Z9reduceMinPfS_i)
        /*0064*/ 	.short	0x0380
        /*0066*/ 	.short	0x0014


	//----- nvinfo : EIATTR_SW_WAR
	.align		4
.L_23:
        /*0068*/ 	.byte	0x04, 0x36
        /*006a*/ 	.short	(.L_25 - .L_24)
.L_24:
        /*006c*/ 	.word	0x00000008
.L_25:


//--------------------- .nv.info._Z14add_arrays_gpuPfS_S_i --------------------------
	.section	.nv.info._Z14add_arrays_gpuPfS_S_i,"",@"SHT_CUDA_INFO"
	.sectionflags	@""
	.align	4


	//----- nvinfo : EIATTR_CUDA_API_VERSION
	.align		4
        /*0000*/ 	.byte	0x04, 0x37
        /*0002*/ 	.short	(.L_27 - .L_26)
.L_26:
        /*0004*/ 	.word	0x00000082


	//----- nvinfo : EIATTR_KPARAM_INFO
	.align		4
.L_27:
        /*0008*/ 	.byte	0x04, 0x17
        /*000a*/ 	.short	(.L_29 - .L_28)
.L_28:
        /*000c*/ 	.word	0x00000000
        /*0010*/ 	.short	0x0003
        /*0012*/ 	.short	0x0018
        /*0014*/ 	.byte	0x00, 0xf0, 0x11, 0x00


	//----- nvinfo : EIATTR_KPARAM_INFO
	.align		4
.L_29:
        /*0018*/ 	.byte	0x04, 0x17
        /*001a*/ 	.short	(.L_31 - .L_30)
.L_30:
        /*001c*/ 	.word	0x00000000
        /*0020*/ 	.short	0x0002
        /*0022*/ 	.short	0x0010
        /*0024*/ 	.byte	0x00, 0xf5, 0x21, 0x00


	//----- nvinfo : EIATTR_KPARAM_INFO
	.align		4
.L_31:
        /*0028*/ 	.byte	0x04, 0x17
        /*002a*/ 	.short	(.L_33 - .L_32)
.L_32:
        /*002c*/ 	.word	0x00000000
        /*0030*/ 	.short	0x0001
        /*0032*/ 	.short	0x0008
        /*0034*/ 	.byte	0x00, 0xf5, 0x21, 0x00


	//----- nvinfo : EIATTR_KPARAM_INFO
	.align		4
.L_33:
        /*0038*/ 	.byte	0x04, 0x17
        /*003a*/ 	.short	(.L_35 - .L_34)
.L_34:
        /*003c*/ 	.word	0x00000000
        /*0040*/ 	.short	0x0000
        /*0042*/ 	.short	0x0000
        /*0044*/ 	.byte	0x00, 0xf5, 0x21, 0x00


	//----- nvinfo : EIATTR_SPARSE_MMA_MASK
	.align		4
.L_35:
        /*0048*/ 	.byte	0x03, 0x50
        /*004a*/ 	.short	0x0000


	//----- nvinfo : EIATTR_MAXREG_COUNT
	.align		4
        /*004c*/ 	.byte	0x03, 0x1b
        /*004e*/ 	.short	0x00ff


	//----- nvinfo : EIATTR_MERCURY_ISA_VERSION
	.align		4
        /*0050*/ 	.byte	0x03, 0x5f
        /*0052*/ 	.short	0x0101


	//----- nvinfo : EIATTR_VRC_CTA_INIT_COUNT
	.align		4
        /*0054*/ 	.byte	0x02, 0x4a
	.zero		1
	.zero		1


	//----- nvinfo : EIATTR_EXIT_INSTR_OFFSETS
	.align		4
        /*0058*/ 	.byte	0x04, 0x1c
        /*005a*/ 	.short	(.L_37 - .L_36)


	//   ....[0]....
.L_36:
        /*005c*/ 	.word	0x00000070


	//   ....[1]....
        /*0060*/ 	.word	0x00000130


	//----- nvinfo : EIATTR_CBANK_PARAM_SIZE
	.align		4
.L_37:
        /*0064*/ 	.byte	0x03, 0x19
        /*0066*/ 	.short	0x001c


	//----- nvinfo : EIATTR_PARAM_CBANK
	.align		4
        /*0068*/ 	.byte	0x04, 0x0a
        /*006a*/ 	.short	(.L_39 - .L_38)
	.align		4
.L_38:
        /*006c*/ 	.word	index@(.nv.constant0._Z14add_arrays_gpuPfS_S_i)
        /*0070*/ 	.short	0x0380
        /*0072*/ 	.short	0x001c


	//----- nvinfo : EIATTR_SW_WAR
	.align		4
.L_39:
        /*0074*/ 	.byte	0x04, 0x36
        /*0076*/ 	.short	(.L_41 - .L_40)
.L_40:
        /*0078*/ 	.word	0x00000008
.L_41:


//--------------------- .nv.callgraph             --------------------------
	.section	.nv.callgraph,"",@"SHT_CUDA_CALLGRAPH"
	.align	4
	.sectionentsize	8
	.align		4
        /*0000*/ 	.word	0x00000000
	.align		4
        /*0004*/ 	.word	0xffffffff
	.align		4
        /*0008*/ 	.word	0x00000000
	.align		4
        /*000c*/ 	.word	0xfffffffe
	.align		4
        /*0010*/ 	.word	0x00000000
	.align		4
        /*0014*/ 	.word	0xfffffffd
	.align		4
        /*0018*/ 	.word	0x00000000
	.align		4
        /*001c*/ 	.word	0xfffffffc


//--------------------- .text._Z9reduceMinPfS_i   --------------------------
	.section	.text._Z9reduceMinPfS_i,"ax",@progbits
	.align	128
        .global         _Z9reduceMinPfS_i
        .type           _Z9reduceMinPfS_i,@function
        .size           _Z9reduceMinPfS_i,(.L_x_4 - _Z9reduceMinPfS_i)
        .other          _Z9reduceMinPfS_i,@"STO_CUDA_ENTRY STV_DEFAULT"
_Z9reduceMinPfS_i:
.text._Z9reduceMinPfS_i:
[----:B------:R-:W-:Y:S01]  /*0000*/  LDC R1, c[0x0][0x37c] ;  /* 0x0000df00ff017b82 */ /* 0x000fe20000000800 */
[----:B------:R-:W0:Y:S07]  /*0010*/  S2R R10, SR_TID.X ;  /* 0x00000000000a7919 */ /* 0x000e2e0000002100 */
[----:B------:R-:W1:Y:S01]  /*0020*/  LDC R2, c[0x0][0x390] ;  /* 0x0000e400ff027b82 */ /* 0x000e620000000800 */
[----:B------:R-:W0:Y:S01]  /*0030*/  LDCU UR8, c[0x0][0x360] ;  /* 0x00006c00ff0877ac */ /* 0x000e220008000800 */
[----:B------:R-:W-:Y:S01]  /*0040*/  IMAD.MOV.U32 R6, RZ, RZ, 0x4cbebc20 ;  /* 0x4cbebc20ff067424 */ /* 0x000fe200078e00ff */
[----:B------:R-:W0:Y:S01]  /*0050*/  S2R R11, SR_CTAID.X ;  /* 0x00000000000b7919 */ /* 0x000e220000002500 */
[----:B------:R-:W-:Y:S01]  /*0060*/  IMAD.MOV.U32 R8, RZ, RZ, 0x4cbebc20 ;  /* 0x4cbebc20ff087424 */ /* 0x000fe200078e00ff */
[----:B------:R-:W2:Y:S01]  /*0070*/  LDCU.64 UR6, c[0x0][0x358] ;  /* 0x00006b00ff0677ac */ /* 0x000ea20008000a00 */
[----:B-1----:R-:W-:Y:S01]  /*0080*/  LEA.HI R0, R2, R2, RZ, 0x1 ;  /* 0x0000000202007211 */ /* 0x002fe200078f08ff */
[----:B0-----:R-:W-:-:S05]  /*0090*/  IMAD R7, R11, UR8, R10 ;  /* 0x000000080b077c24 */ /* 0x001fca000f8e020a */
[----:B------:R-:W-:Y:S02]  /*00a0*/  LEA.HI.SX32 R9, R0, R7, 0x1f ;  /* 0x0000000700097211 */ /* 0x000fe400078ffaff */
[-C--:B------:R-:W-:Y:S02]  /*00b0*/  ISETP.GE.AND P0, PT, R7, R2.reuse, PT ;  /* 0x000000020700720c */ /* 0x080fe40003f06270 */
[----:B------:R-:W-:-:S11]  /*00c0*/  ISETP.GE.AND P1, PT, R9, R2, PT ;  /* 0x000000020900720c */ /* 0x000fd60003f26270 */
[----:B------:R-:W0:Y:S08]  /*00d0*/  @!P0 LDC.64 R2, c[0x0][0x380] ;  /* 0x0000e000ff028b82 */ /* 0x000e300000000a00 */
[----:B------:R-:W1:Y:S01]  /*00e0*/  @!P1 LDC.64 R4, c[0x0][0x380] ;  /* 0x0000e000ff049b82 */ /* 0x000e620000000a00 */
[----:B0-----:R-:W-:-:S05]  /*00f0*/  @!P0 IMAD.WIDE R2, R7, 0x4, R2 ;  /* 0x0000000407028825 */ /* 0x001fca00078e0202 */
[----:B--2---:R-:W2:Y:S01]  /*0100*/  @!P0 LDG.E R6, desc[UR6][R2.64] ;  /* 0x0000000602068981 */ /* 0x004ea2000c1e1900 */
[----:B-1----:R-:W-:-:S05]  /*0110*/  @!P1 IMAD.WIDE R4, R9, 0x4, R4 ;  /* 0x0000000409049825 */ /* 0x002fca00078e0204 */
[----:B------:R-:W3:Y:S01]  /*0120*/  @!P1 LDG.E R8, desc[UR6][R4.64] ;  /* 0x0000000604089981 */ /* 0x000ee2000c1e1900 */
[----:B------:R-:W0:Y:S01]  /*0130*/  S2UR UR5, SR_CgaCtaId ;  /* 0x00000000000579c3 */ /* 0x000e220000008800 */
[----:B------:R-:W-:Y:S01]  /*0140*/  UMOV UR4, 0x400 ;  /* 0x0000040000047882 */ /* 0x000fe20000000000 */
[----:B------:R-:W-:-:S05]  /*0150*/  IMAD.U32 R0, RZ, RZ, UR8 ;  /* 0x00000008ff007e24 */ /* 0x000fca000f8e00ff */
[----:B------:R-:W-:Y:S01]  /*0160*/  ISETP.GE.U32.AND P1, PT, R0, 0x2, PT ;  /* 0x000000020000780c */ /* 0x000fe20003f26070 */
[----:B0-----:R-:W-:-:S06]  /*0170*/  ULEA UR4, UR5, UR4, 0x18 ;  /* 0x0000000405047291 */ /* 0x001fcc000f8ec0ff */
[----:B------:R-:W-:-:S05]  /*0180*/  LEA R7, R10, UR4, 0x2 ;  /* 0x000000040a077c11 */ /* 0x000fca000f8e10ff */
[----:B------:R-:W-:Y:S01]  /*0190*/  IMAD R9, R0, 0x4, R7 ;  /* 0x0000000400097824 */ /* 0x000fe200078e0207 */
[----:B------:R-:W-:Y:S01]  /*01a0*/  ISETP.NE.AND P0, PT, R10, RZ, PT ;  /* 0x000000ff0a00720c */ /* 0x000fe20003f05270 */
[----:B--2---:R0:W-:Y:S04]  /*01b0*/  STS [R7], R6 ;  /* 0x0000000607007388 */ /* 0x0041e80000000800 */
[----:B---3--:R0:W-:Y:S01]  /*01c0*/  STS [R9], R8 ;  /* 0x0000000809007388 */ /* 0x0081e20000000800 */
[----:B------:R-:W-:Y:S06]  /*01d0*/  BAR.SYNC.DEFER_BLOCKING 0x0 ;  /* 0x0000000000007b1d */ /* 0x000fec0000010000 */
[----:B------:R-:W-:Y:S05]  /*01e0*/  @!P1 BRA `(.L_x_0) ;  /* 0x00000000002c9947 */ /* 0x000fea0003800000 */
.L_x_1:
[----:B------:R-:W-:-:S04]  /*01f0*/  SHF.R.U32.HI R4, RZ, 0x1, R0 ;  /* 0x00000001ff047819 */ /* 0x000fc80000011600 */
[----:B------:R-:W-:-:S13]  /*0200*/  ISETP.GE.U32.AND P1, PT, R10, R4, PT ;  /* 0x000000040a00720c */ /* 0x000fda0003f26070 */
[----:B------:R-:W-:Y:S01]  /*0210*/  @!P1 IMAD R3, R4, 0x4, R7 ;  /* 0x0000000404039824 */ /* 0x000fe200078e0207 */
[----:B------:R-:W-:Y:S05]  /*0220*/  @!P1 LDS R2, [R7] ;  /* 0x0000000007029984 */ /* 0x000fea0000000800 */
[----:B------:R-:W1:Y:S02]  /*0230*/  @!P1 LDS R3, [R3] ;  /* 0x0000000003039984 */ /* 0x000e640000000800 */
[----:B-1----:R-:W-:-:S05]  /*0240*/  @!P1 FMNMX R2, R2, R3, PT ;  /* 0x0000000302029209 */ /* 0x002fca0003800000 */
[----:B------:R1:W-:Y:S01]  /*0250*/  @!P1 STS [R7], R2 ;  /* 0x0000000207009388 */ /* 0x0003e20000000800 */
[----:B------:R-:W-:Y:S01]  /*0260*/  BAR.SYNC.DEFER_BLOCKING 0x0 ;  /* 0x0000000000007b1d */ /* 0x000fe20000010000 */
[----:B------:R-:W-:Y:S01]  /*0270*/  ISETP.GT.U32.AND P1, PT, R0, 0x3, PT ;  /* 0x000000030000780c */ /* 0x000fe20003f24070 */
[----:B------:R-:W-:-:S12]  /*0280*/  IMAD.MOV.U32 R0, RZ, RZ, R4 ;  /* 0x000000ffff007224 */ /* 0x000fd800078e0004 */
[----:B-1----:R-:W-:Y:S05]  /*0290*/  @P1 BRA `(.L_x_1) ;  /* 0xfffffffc00d41947 */ /* 0x002fea000383ffff */
.L_x_0:
[----:B------:R-:W-:Y:S05]  /*02a0*/  @P0 EXIT ;  /* 0x000000000000094d */ /* 0x000fea0003800000 */
[----:B------:R-:W1:Y:S01]  /*02b0*/  S2UR UR5, SR_CgaCtaId ;  /* 0x00000000000579c3 */ /* 0x000e620000008800 */
[----:B------:R-:W-:-:S07]  /*02c0*/  UMOV UR4, 0x400 ;  /* 0x0000040000047882 */ /* 0x000fce0000000000 */
[----:B------:R-:W2:Y:S01]  /*02d0*/  LDC.64 R2, c[0x0][0x388] ;  /* 0x0000e200ff027b82 */ /* 0x000ea20000000a00 */
[----:B-1----:R-:W-:Y:S01]  /*02e0*/  ULEA UR4, UR5, UR4, 0x18 ;  /* 0x0000000405047291 */ /* 0x002fe2000f8ec0ff */
[----:B--2---:R-:W-:-:S08]  /*02f0*/  IMAD.WIDE.U32 R2, R11, 0x4, R2 ;  /* 0x000000040b027825 */ /* 0x004fd000078e0002 */
[----:B------:R-:W1:Y:S04]  /*0300*/  LDS R5, [UR4] ;  /* 0x00000004ff057984 */ /* 0x000e680008000800 */
[----:B-1----:R-:W-:Y:S01]  /*0310*/  STG.E desc[UR6][R2.64], R5 ;  /* 0x0000000502007986 */ /* 0x002fe2000c101906 */
[----:B------:R-:W-:Y:S05]  /*0320*/  EXIT ;  /* 0x000000000000794d */ /* 0x000fea0003800000 */
.L_x_2:
[----:B------:R-:W-:-:S00]  /*0330*/  BRA `(.L_x_2) ;  /* 0xfffffffc00fc7947 */ /* 0x000fc0000383ffff */
[----:B------:R-:W-:-:S00]  /*0340*/  NOP ;  /* 0x0000000000007918 */ /* 0x000fc00000000000 */
        /* <DEDUP_REMOVED lines=11> */
.L_x_4:


//--------------------- .text._Z14add_arrays_gpuPfS_S_i --------------------------
	.section	.text._Z14add_arrays_gpuPfS_S_i,"ax",@progbits
	.align	128
        .global         _Z14add_arrays_gpuPfS_S_i
        .type           _Z14add_arrays_gpuPfS_S_i,@function
        .size           _Z14add_arrays_gpuPfS_S_i,(.L_x_5 - _Z14add_arrays_gpuPfS_S_i)
        .other          _Z14add_arrays_gpuPfS_S_i,@"STO_CUDA_ENTRY STV_DEFAULT"
_Z14add_arrays_gpuPfS_S_i:
.text._Z14add_arrays_gpuPfS_S_i:
[----:B------:R-:W-:Y:S01]  /*0000*/  LDC R1, c[0x0][0x37c] ;  /* 0x0000df00ff017b82 */ /* 0x000fe20000000800 */
[----:B------:R-:W0:Y:S07]  /*0010*/  S2R R0, SR_TID.X ;  /* 0x0000000000007919 */ /* 0x000e2e0000002100 */
[----:B------:R-:W0:Y:S01]  /*0020*/  S2UR UR4, SR_CTAID.X ;  /* 0x00000000000479c3 */ /* 0x000e220000002500 */
[----:B------:R-:W1:Y:S07]  /*0030*/  LDCU UR5, c[0x0][0x398] ;  /* 0x00007300ff0577ac */ /* 0x000e6e0008000800 */
[----:B------:R-:W0:Y:S02]  /*0040*/  LDC R9, c[0x0][0x360] ;  /* 0x0000d800ff097b82 */ /* 0x000e240000000800 */
[----:B0-----:R-:W-:-:S05]  /*0050*/  IMAD R9, R9, UR4, R0 ;  /* 0x0000000409097c24 */ /* 0x001fca000f8e0200 */
[----:B-1----:R-:W-:-:S13]  /*0060*/  ISETP.GE.AND P0, PT, R9, UR5, PT ;  /* 0x0000000509007c0c */ /* 0x002fda000bf06270 */
[----:B------:R-:W-:Y:S05]  /*0070*/  @P0 EXIT ;  /* 0x000000000000094d */ /* 0x000fea0003800000 */
[----:B------:R-:W0:Y:S01]  /*0080*/  LDC.64 R2, c[0x0][0x380] ;  /* 0x0000e000ff027b82 */ /* 0x000e220000000a00 */
[----:B------:R-:W1:Y:S07]  /*0090*/  LDCU.64 UR4, c[0x0][0x358] ;  /* 0x00006b00ff0477ac */ /* 0x000e6e0008000a00 */
[----:B------:R-:W2:Y:S08]  /*00a0*/  LDC.64 R4, c[0x0][0x388] ;  /* 0x0000e200ff047b82 */ /* 0x000eb00000000a00 */
[----:B------:R-:W3:Y:S01]  /*00b0*/  LDC.64 R6, c[0x0][0x390] ;  /* 0x0000e400ff067b82 */ /* 0x000ee20000000a00 */
[----:B0-----:R-:W-:-:S06]  /*00c0*/  IMAD.WIDE R2, R9, 0x4, R2 ;  /* 0x0000000409027825 */ /* 0x001fcc00078e0202 */
[----:B-1----:R-:W4:Y:S01]  /*00d0*/  LDG.E R2, desc[UR4][R2.64] ;  /* 0x0000000402027981 */ /* 0x002f22000c1e1900 */
[----:B--2---:R-:W-:-:S06]  /*00e0*/  IMAD.WIDE R4, R9, 0x4, R4 ;  /* 0x0000000409047825 */ /* 0x004fcc00078e0204 */
[----:B------:R-:W4:Y:S01]  /*00f0*/  LDG.E R5, desc[UR4][R4.64] ;  /* 0x0000000404057981 */ /* 0x000f22000c1e1900 */
[----:B---3--:R-:W-:-:S04]  /*0100*/  IMAD.WIDE R6, R9, 0x4, R6 ;  /* 0x0000000409067825 */ /* 0x008fc800078e0206 */
[----:B----4-:R-:W-:-:S05]  /*0110*/  FADD R9, R2, R5 ;  /* 0x0000000502097221 */ /* 0x010fca0000000000 */
[----:B------:R-:W-:Y:S01]  /*0120*/  STG.E desc[UR4][R6.64], R9 ;  /* 0x0000000906007986 */ /* 0x000fe2000c101904 */
[----:B------:R-:W-:Y:S05]  /*0130*/  EXIT ;  /* 0x000000000000794d */ /* 0x000fea0003800000 */
.L_x_3:
        /* <DEDUP_REMOVED lines=12> */
.L_x_5:


//--------------------- .nv.shared._Z9reduceMinPfS_i --------------------------
	.section	.nv.shared._Z9reduceMinPfS_i,"aw",@nobits
	.sectionflags	@""
	.align	16
	.zero		1024


//--------------------- .nv.shared.reserved.0     --------------------------
	.section	.nv.shared.reserved.0,"aw",@nobits
	.weak		__nv_reservedSMEM_offset_0_alias
	.size		__nv_reservedSMEM_offset_0_alias, 0, 64
	.other		__nv_reservedSMEM_offset_0_alias,@"STO_CUDA_RESERVED_SHARED STV_DEFAULT"
__nv_reservedSMEM_offset_0_alias:
	.zero		0
	.zero		64


//--------------------- .nv.shared._Z14add_arrays_gpuPfS_S_i --------------------------
	.section	.nv.shared._Z14add_arrays_gpuPfS_S_i,"aw",@nobits
	.sectionflags	@""
	.align	16
	.zero		1024


//--------------------- .nv.constant0._Z9reduceMinPfS_i --------------------------
	.section	.nv.constant0._Z9reduceMinPfS_i,"a",@progbits
	.sectionflags	@""
	.align	4
.nv.constant0._Z9reduceMinPfS_i:
	.zero		916


//--------------------- .nv.constant0._Z14add_arrays_gpuPfS_S_i --------------------------
	.section	.nv.constant0._Z14add_arrays_gpuPfS_S_i,"a",@progbits
	.sectionflags	@""
	.align	4
.nv.constant0._Z14add_arrays_gpuPfS_S_i:
	.zero		924


//--------------------- SYMBOLS --------------------------

	.type		.nv.reservedSmem.offset0,@object
	.size		.nv.reservedSmem.offset0,0x4
	.type		.nv.reservedSmem.cap,@object
	.size		.nv.reservedSmem.cap,0x4
